//
// Generated by NVIDIA NVVM Compiler
//
// Compiler Build ID: CL-36424714
// Cuda compilation tools, release 13.0, V13.0.88
// Based on NVVM 20.0.0
//

.version 9.0
.target sm_100
.address_size 64

	// .globl	_Z22dynamicReductionKernelPiS_i
.extern .shared .align 16 .b8 sharedData[];

.visible .entry _Z22dynamicReductionKernelPiS_i(
	.param .u64 .ptr .align 1 _Z22dynamicReductionKernelPiS_i_param_0,
	.param .u64 .ptr .align 1 _Z22dynamicReductionKernelPiS_i_param_1,
	.param .u32 _Z22dynamicReductionKernelPiS_i_param_2
)
{
	.reg .pred 	%p<7>;
	.reg .b32 	%r<27>;
	.reg .b64 	%rd<11>;

	ld.param.u64 	%rd3, [_Z22dynamicReductionKernelPiS_i_param_0];
	ld.param.u64 	%rd2, [_Z22dynamicReductionKernelPiS_i_param_1];
	ld.param.u32 	%r11, [_Z22dynamicReductionKernelPiS_i_param_2];
	cvta.to.global.u64 	%rd1, %rd3;
	mov.u32 	%r1, %tid.x;
	mov.u32 	%r2, %ctaid.x;
	mov.u32 	%r26, %ntid.x;
	mul.lo.s32 	%r13, %r26, %r2;
	shl.b32 	%r14, %r13, 1;
	add.s32 	%r4, %r14, %r1;
	setp.ge.s32 	%p1, %r4, %r11;
	mov.b32 	%r25, 0;
	@%p1 bra 	$L__BB0_2;
	mul.wide.s32 	%rd4, %r4, 4;
	add.s64 	%rd5, %rd1, %rd4;
	ld.global.u32 	%r25, [%rd5];
$L__BB0_2:
	shl.b32 	%r15, %r1, 2;
	mov.u32 	%r16, sharedData;
	add.s32 	%r7, %r16, %r15;
	st.shared.u32 	[%r7], %r25;
	add.s32 	%r8, %r4, %r26;
	setp.ge.u32 	%p2, %r8, %r11;
	@%p2 bra 	$L__BB0_4;
	mul.wide.u32 	%rd6, %r8, 4;
	add.s64 	%rd7, %rd1, %rd6;
	ld.global.u32 	%r17, [%rd7];
	add.s32 	%r18, %r25, %r17;
	st.shared.u32 	[%r7], %r18;
$L__BB0_4:
	bar.sync 	0;
	setp.lt.u32 	%p3, %r26, 2;
	@%p3 bra 	$L__BB0_8;
$L__BB0_5:
	shr.u32 	%r10, %r26, 1;
	setp.ge.u32 	%p4, %r1, %r10;
	@%p4 bra 	$L__BB0_7;
	shl.b32 	%r19, %r10, 2;
	add.s32 	%r20, %r7, %r19;
	ld.shared.u32 	%r21, [%r20];
	ld.shared.u32 	%r22, [%r7];
	add.s32 	%r23, %r22, %r21;
	st.shared.u32 	[%r7], %r23;
$L__BB0_7:
	bar.sync 	0;
	setp.gt.u32 	%p5, %r26, 3;
	mov.u32 	%r26, %r10;
	@%p5 bra 	$L__BB0_5;
$L__BB0_8:
	setp.ne.s32 	%p6, %r1, 0;
	@%p6 bra 	$L__BB0_10;
	ld.shared.u32 	%r24, [sharedData];
	cvta.to.global.u64 	%rd8, %rd2;
	mul.wide.u32 	%rd9, %r2, 4;
	add.s64 	%rd10, %rd8, %rd9;
	st.global.u32 	[%rd10], %r24;
$L__BB0_10:
	ret;

}
	// .globl	_Z20finalReductionKernelPii
.visible .entry _Z20finalReductionKernelPii(
	.param .u64 .ptr .align 1 _Z20finalReductionKernelPii_param_0,
	.param .u32 _Z20finalReductionKernelPii_param_1
)
{
	.reg .pred 	%p<6>;
	.reg .b32 	%r<18>;
	.reg .b64 	%rd<5>;

	ld.param.u64 	%rd2, [_Z20finalReductionKernelPii_param_0];
	ld.param.u32 	%r6, [_Z20finalReductionKernelPii_param_1];
	cvta.to.global.u64 	%rd1, %rd2;
	mov.u32 	%r1, %tid.x;
	setp.ge.s32 	%p1, %r1, %r6;
	shl.b32 	%r7, %r1, 2;
	mov.u32 	%r8, sharedData;
	add.s32 	%r2, %r8, %r7;
	@%p1 bra 	$L__BB1_2;
	mul.wide.u32 	%rd3, %r1, 4;
	add.s64 	%rd4, %rd1, %rd3;
	ld.global.u32 	%r10, [%rd4];
	st.shared.u32 	[%r2], %r10;
	bra.uni 	$L__BB1_3;
$L__BB1_2:
	mov.b32 	%r9, 0;
	st.shared.u32 	[%r2], %r9;
$L__BB1_3:
	bar.sync 	0;
	mov.u32 	%r17, %ntid.x;
	setp.lt.u32 	%p2, %r17, 2;
	@%p2 bra 	$L__BB1_7;
$L__BB1_4:
	shr.u32 	%r5, %r17, 1;
	setp.ge.u32 	%p3, %r1, %r5;
	@%p3 bra 	$L__BB1_6;
	shl.b32 	%r11, %r5, 2;
	add.s32 	%r12, %r2, %r11;
	ld.shared.u32 	%r13, [%r12];
	ld.shared.u32 	%r14, [%r2];
	add.s32 	%r15, %r14, %r13;
	st.shared.u32 	[%r2], %r15;
$L__BB1_6:
	bar.sync 	0;
	setp.gt.u32 	%p4, %r17, 3;
	mov.u32 	%r17, %r5;
	@%p4 bra 	$L__BB1_4;
$L__BB1_7:
	setp.ne.s32 	%p5, %r1, 0;
	@%p5 bra 	$L__BB1_9;
	ld.shared.u32 	%r16, [sharedData];
	st.global.u32 	[%rd1], %r16;
$L__BB1_9:
	ret;

}


// ===== COMPILED SASS (sm_100) =====

	.target	sm_100

	.elftype	@"ET_EXEC"


//--------------------- .note.nv.tkinfo           --------------------------
	.section	.note.nv.tkinfo,"",@"SHT_NOTE"
	.sectionflags	@"SHF_NOTE_NV_TKINFO"
	.tkinfo
        /*0018*/ 	.word	0x00000002
        /*0030*/ 	.string	""
        /*0030*/ 	.string	"ptxas"
        /*0030*/ 	.string	"Cuda compilation tools, release 13.0, V13.0.88"
        /*0030*/ 	.string	"Build cuda_13.0.r13.0/compiler.36424714_0"
        /*0030*/ 	.string	"-arch sm_100 -m 64 "



//--------------------- .note.nv.cuinfo           --------------------------
	.section	.note.nv.cuinfo,"",@"SHT_NOTE"
	.sectionflags	@"SHF_NOTE_NV_CUINFO"
        /*0018*/ 	.short	0x0002
        /*001a*/ 	.short	0x0064
        /*001c*/ 	.short	0x0082
	.zero		2


//--------------------- .nv.info                  --------------------------
	.section	.nv.info,"",@"SHT_CUDA_INFO"
	.align	4


	//----- nvinfo : EIATTR_REGCOUNT
	.align		4
        /*0000*/ 	.byte	0x04, 0x2f
        /*0002*/ 	.short	(.L_1 - .L_0)
	.align		4
.L_0:
        /*0004*/ 	.word	index@(_Z22dynamicReductionKernelPiS_i)
        /*0008*/ 	.word	0x00000010


	//----- nvinfo : EIATTR_FRAME_SIZE
	.align		4
.L_1:
        /*000c*/ 	.byte	0x04, 0x11
        /*000e*/ 	.short	(.L_3 - .L_2)
	.align		4
.L_2:
        /*0010*/ 	.word	index@(_Z22dynamicReductionKernelPiS_i)
        /*0014*/ 	.word	0x00000000


	//----- nvinfo : EIATTR_REGCOUNT
	.align		4
.L_3:
        /*0018*/ 	.byte	0x04, 0x2f
        /*001a*/ 	.short	(.L_5 - .L_4)
	.align		4
.L_4:
        /*001c*/ 	.word	index@(_Z20finalReductionKernelPii)
        /*0020*/ 	.word	0x0000000a


	//----- nvinfo : EIATTR_FRAME_SIZE
	.align		4
.L_5:
        /*0024*/ 	.byte	0x04, 0x11
        /*0026*/ 	.short	(.L_7 - .L_6)
	.align		4
.L_6:
        /*0028*/ 	.word	index@(_Z20finalReductionKernelPii)
        /*002c*/ 	.word	0x00000000


	//----- nvinfo : EIATTR_MIN_STACK_SIZE
	.align		4
.L_7:
        /*0030*/ 	.byte	0x04, 0x12
        /*0032*/ 	.short	(.L_9 - .L_8)
	.align		4
.L_8:
        /*0034*/ 	.word	index@(_Z20finalReductionKernelPii)
        /*0038*/ 	.word	0x00000000


	//----- nvinfo : EIATTR_MIN_STACK_SIZE
	.align		4
.L_9:
        /*003c*/ 	.byte	0x04, 0x12
        /*003e*/ 	.short	(.L_11 - .L_10)
	.align		4
.L_10:
        /*0040*/ 	.word	index@(_Z22dynamicReductionKernelPiS_i)
        /*0044*/ 	.word	0x00000000
.L_11:


//--------------------- .nv.compat                --------------------------
	.section	.nv.compat,"",@"SHT_CUDA_COMPAT_INFO"
	.align	4
        /*0000*/ 	.byte	0x02, 0x09, 0x00, 0x00, 0x02, 0x02, 0x01, 0x00, 0x02, 0x05, 0x05, 0x00, 0x03, 0x07, 0x01, 0x01
        /*0010*/ 	.byte	0x02, 0x03, 0x00, 0x00, 0x02, 0x06, 0x01, 0x00, 0x04, 0x0b, 0x08, 0x00, 0x09, 0x00, 0x00, 0x00
        /*0020*/ 	.byte	0x00, 0x00, 0x00, 0x00


//--------------------- .nv.info._Z20finalReductionKernelPii --------------------------
	.section	.nv.info._Z20finalReductionKernelPii,"",@"SHT_CUDA_INFO"
	.sectionflags	@""
	.align	4


	//----- nvinfo : EIATTR_CUDA_API_VERSION
	.align		4
        /*0000*/ 	.byte	0x04, 0x37
        /*0002*/ 	.short	(.L_13 - .L_12)
.L_12:
        /*0004*/ 	.word	0x00000082


	//----- nvinfo : EIATTR_KPARAM_INFO
	.align		4
.L_13:
        /*0008*/ 	.byte	0x04, 0x17
        /*000a*/ 	.short	(.L_15 - .L_14)
.L_14:
        /*000c*/ 	.word	0x00000000
        /*0010*/ 	.short	0x0001
        /*0012*/ 	.short	0x0008
        /*0014*/ 	.byte	0x00, 0xf0, 0x11, 0x00


	//----- nvinfo : EIATTR_KPARAM_INFO
	.align		4
.L_15:
        /*0018*/ 	.byte	0x04, 0x17
        /*001a*/ 	.short	(.L_17 - .L_16)
.L_16:
        /*001c*/ 	.word	0x00000000
        /*0020*/ 	.short	0x0000
        /*0022*/ 	.short	0x0000
        /*0024*/ 	.byte	0x00, 0xf5, 0x21, 0x00


	//----- nvinfo : EIATTR_SPARSE_MMA_MASK
	.align		4
.L_17:
        /*0028*/ 	.byte	0x03, 0x50
        /*002a*/ 	.short	0x0000


	//----- nvinfo : EIATTR_MAXREG_COUNT
	.align		4
        /*002c*/ 	.byte	0x03, 0x1b
        /*002e*/ 	.short	0x00ff


	//----- nvinfo : EIATTR_NUM_BARRIERS
	.align		4
        /*0030*/ 	.byte	0x02, 0x4c
        /*0032*/ 	.byte	0x01
	.zero		1


	//----- nvinfo : EIATTR_MERCURY_ISA_VERSION
	.align		4
        /*0034*/ 	.byte	0x03, 0x5f
        /*0036*/ 	.short	0x0101


	//----- nvinfo : EIATTR_VRC_CTA_INIT_COUNT
	.align		4
        /*0038*/ 	.byte	0x02, 0x4a
	.zero		1
	.zero		1


	//----- nvinfo : EIATTR_EXIT_INSTR_OFFSETS
	.align		4
        /*003c*/ 	.byte	0x04, 0x1c
        /*003e*/ 	.short	(.L_19 - .L_18)


	//   ....[0]....
.L_18:
        /*0040*/ 	.word	0x000001f0


	//   ....[1]....
        /*0044*/ 	.word	0x00000260


	//----- nvinfo : EIATTR_CBANK_PARAM_SIZE
	.align		4
.L_19:
        /*0048*/ 	.byte	0x03, 0x19
        /*004a*/ 	.short	0x000c


	//----- nvinfo : EIATTR_PARAM_CBANK
	.align		4
        /*004c*/ 	.byte	0x04, 0x0a
        /*004e*/ 	.short	(.L_21 - .L_20)
	.align		4
.L_20:
        /*0050*/ 	.word	index@(.nv.constant0._Z20finalReductionKernelPii)
        /*0054*/ 	.short	0x0380
        /*0056*/ 	.short	0x000c


	//----- nvinfo : EIATTR_SW_WAR
	.align		4
.L_21:
        /*0058*/ 	.byte	0x04, 0x36
        /*005a*/ 	.short	(.L_23 - .L_22)
.L_22:
        /*005c*/ 	.word	0x00000008
.L_23:


//--------------------- .nv.info._Z22dynamicReductionKernelPiS_i --------------------------
	.section	.nv.info._Z22dynamicReductionKernelPiS_i,"",@"SHT_CUDA_INFO"
	.sectionflags	@""
	.align	4


	//----- nvinfo : EIATTR_CUDA_API_VERSION
	.align		4
        /*0000*/ 	.byte	0x04, 0x37
        /*0002*/ 	.short	(.L_25 - .L_24)
.L_24:
        /*0004*/ 	.word	0x00000082


	//----- nvinfo : EIATTR_KPARAM_INFO
	.align		4
.L_25:
        /*0008*/ 	.byte	0x04, 0x17
        /*000a*/ 	.short	(.L_27 - .L_26)
.L_26:
        /*000c*/ 	.word	0x00000000
        /*0010*/ 	.short	0x0002
        /*0012*/ 	.short	0x0010
        /*0014*/ 	.byte	0x00, 0xf0, 0x11, 0x00


	//----- nvinfo : EIATTR_KPARAM_INFO
	.align		4
.L_27:
        /*0018*/ 	.byte	0x04, 0x17
        /*001a*/ 	.short	(.L_29 - .L_28)
.L_28:
        /*001c*/ 	.word	0x00000000
        /*0020*/ 	.short	0x0001
        /*0022*/ 	.short	0x0008
        /*0024*/ 	.byte	0x00, 0xf5, 0x21, 0x00


	//----- nvinfo : EIATTR_KPARAM_INFO
	.align		4
.L_29:
        /*0028*/ 	.byte	0x04, 0x17
        /*002a*/ 	.short	(.L_31 - .L_30)
.L_30:
        /*002c*/ 	.word	0x00000000
        /*0030*/ 	.short	0x0000
        /*0032*/ 	.short	0x0000
        /*0034*/ 	.byte	0x00, 0xf5, 0x21, 0x00


	//----- nvinfo : EIATTR_SPARSE_MMA_MASK
	.align		4
.L_31:
        /*0038*/ 	.byte	0x03, 0x50
        /*003a*/ 	.short	0x0000


	//----- nvinfo : EIATTR_MAXREG_COUNT
	.align		4
        /*003c*/ 	.byte	0x03, 0x1b
        /*003e*/ 	.short	0x00ff


	//----- nvinfo : EIATTR_NUM_BARRIERS
	.align		4
        /*0040*/ 	.byte	0x02, 0x4c
        /*0042*/ 	.byte	0x01
	.zero		1


	//----- nvinfo : EIATTR_MERCURY_ISA_VERSION
	.align		4
        /*0044*/ 	.byte	0x03, 0x5f
        /*0046*/ 	.short	0x0101


	//----- nvinfo : EIATTR_VRC_CTA_INIT_COUNT
	.align		4
        /*0048*/ 	.byte	0x02, 0x4a
	.zero		1
	.zero		1


	//----- nvinfo : EIATTR_EXIT_INSTR_OFFSETS
	.align		4
        /*004c*/ 	.byte	0x04, 0x1c
        /*004e*/ 	.short	(.L_33 - .L_32)


	//   ....[0]....
.L_32:
        /*0050*/ 	.word	0x00000290


	//   ....[1]....
        /*0054*/ 	.word	0x00000310


	//----- nvinfo : EIATTR_CBANK_PARAM_SIZE
	.align		4
.L_33:
        /*0058*/ 	.byte	0x03, 0x19
        /*005a*/ 	.short	0x0014


	//----- nvinfo : EIATTR_PARAM_CBANK
	.align		4
        /*005c*/ 	.byte	0x04, 0x0a
        /*005e*/ 	.short	(.L_35 - .L_34)
	.align		4
.L_34:
        /*0060*/ 	.word	index@(.nv.constant0._Z22dynamicReductionKernelPiS_i)
        /*0064*/ 	.short	0x0380
        /*0066*/ 	.short	0x0014


	//----- nvinfo : EIATTR_SW_WAR
	.align		4
.L_35:
        /*0068*/ 	.byte	0x04, 0x36
        /*006a*/ 	.short	(.L_37 - .L_36)
.L_36:
        /*006c*/ 	.word	0x00000008
.L_37:


//--------------------- .nv.callgraph             --------------------------
	.section	.nv.callgraph,"",@"SHT_CUDA_CALLGRAPH"
	.align	4
	.sectionentsize	8
	.align		4
        /*0000*/ 	.word	0x00000000
	.align		4
        /*0004*/ 	.word	0xffffffff
	.align		4
        /*0008*/ 	.word	0x00000000
	.align		4
        /*000c*/ 	.word	0xfffffffe
	.align		4
        /*0010*/ 	.word	0x00000000
	.align		4
        /*0014*/ 	.word	0xfffffffd
	.align		4
        /*0018*/ 	.word	0x00000000
	.align		4
        /*001c*/ 	.word	0xfffffffc


//--------------------- .text._Z20finalReductionKernelPii --------------------------
	.section	.text._Z20finalReductionKernelPii,"ax",@progbits
	.align	128
        .global         _Z20finalReductionKernelPii
        .type           _Z20finalReductionKernelPii,@function
        .size           _Z20finalReductionKernelPii,(.L_x_6 - _Z20finalReductionKernelPii)
        .other          _Z20finalReductionKernelPii,@"STO_CUDA_ENTRY STV_DEFAULT"
_Z20finalReductionKernelPii:
.text._Z20finalReductionKernelPii:
[----:B------:R-:W-:Y:S01]  /*0000*/  LDC R1, c[0x0][0x37c] ;  /* 0x0000df00ff017b82 */ /* 0x000fe20000000800 */
[----:B------:R-:W0:Y:S01]  /*0010*/  S2R R7, SR_TID.X ;  /* 0x0000000000077919 */ /* 0x000e220000002100 */
[----:B------:R-:W0:Y:S01]  /*0020*/  LDCU UR4, c[0x0][0x388] ;  /* 0x00007100ff0477ac */ /* 0x000e220008000800 */
[----:B------:R-:W1:Y:S01]  /*0030*/  LDCU.64 UR6, c[0x0][0x358] ;  /* 0x00006b00ff0677ac */ /* 0x000e620008000a00 */
[----:B0-----:R-:W-:-:S13]  /*0040*/  ISETP.GE.AND P1, PT, R7, UR4, PT ;  /* 0x0000000407007c0c */ /* 0x001fda000bf26270 */
[----:B------:R-:W0:Y:S02]  /*0050*/  @!P1 LDC.64 R2, c[0x0][0x380] ;  /* 0x0000e000ff029b82 */ /* 0x000e240000000a00 */
[----:B0-----:R-:W-:-:S06]  /*0060*/  @!P1 IMAD.WIDE.U32 R2, R7, 0x4, R2 ;  /* 0x0000000407029825 */ /* 0x001fcc00078e0002 */
[----:B-1----:R-:W2:Y:S01]  /*0070*/  @!P1 LDG.E R3, desc[UR6][R2.64] ;  /* 0x0000000602039981 */ /* 0x002ea2000c1e1900 */
[----:B------:R-:W0:Y:S01]  /*0080*/  S2UR UR5, SR_CgaCtaId ;  /* 0x00000000000579c3 */ /* 0x000e220000008800 */
[----:B------:R-:W-:Y:S01]  /*0090*/  UMOV UR4, 0x400 ;  /* 0x0000040000047882 */ /* 0x000fe20000000000 */
[----:B------:R-:W1:Y:S01]  /*00a0*/  LDCU UR8, c[0x0][0x360] ;  /* 0x00006c00ff0877ac */ /* 0x000e620008000800 */
[----:B------:R-:W-:Y:S01]  /*00b0*/  ISETP.NE.AND P0, PT, R7, RZ, PT ;  /* 0x000000ff0700720c */ /* 0x000fe20003f05270 */
[----:B-1----:R-:W-:Y:S02]  /*00c0*/  UISETP.GE.U32.AND UP0, UPT, UR8, 0x2, UPT ;  /* 0x000000020800788c */ /* 0x002fe4000bf06070 */
[----:B0-----:R-:W-:-:S06]  /*00d0*/  ULEA UR4, UR5, UR4, 0x18 ;  /* 0x0000000405047291 */ /* 0x001fcc000f8ec0ff */
[----:B------:R-:W-:-:S05]  /*00e0*/  LEA R0, R7, UR4, 0x2 ;  /* 0x0000000407007c11 */ /* 0x000fca000f8e10ff */
[----:B--2---:R0:W-:Y:S04]  /*00f0*/  @!P1 STS [R0], R3 ;  /* 0x0000000300009388 */ /* 0x0041e80000000800 */
[----:B------:R0:W-:Y:S01]  /*0100*/  @P1 STS [R0], RZ ;  /* 0x000000ff00001388 */ /* 0x0001e20000000800 */
[----:B------:R-:W-:Y:S06]  /*0110*/  BAR.SYNC.DEFER_BLOCKING 0x0 ;  /* 0x0000000000007b1d */ /* 0x000fec0000010000 */
[----:B------:R-:W-:Y:S05]  /*0120*/  BRA.U !UP0, `(.L_x_0) ;  /* 0x0000000108307547 */ /* 0x000fea000b800000 */
[----:B------:R-:W-:-:S07]  /*0130*/  IMAD.U32 R2, RZ, RZ, UR8 ;  /* 0x00000008ff027e24 */ /* 0x000fce000f8e00ff */
.L_x_1:
[----:B------:R-:W-:-:S04]  /*0140*/  SHF.R.U32.HI R6, RZ, 0x1, R2 ;  /* 0x00000001ff067819 */ /* 0x000fc80000011602 */
[----:B------:R-:W-:-:S13]  /*0150*/  ISETP.GE.U32.AND P1, PT, R7, R6, PT ;  /* 0x000000060700720c */ /* 0x000fda0003f26070 */
[----:B0-----:R-:W-:Y:S01]  /*0160*/  @!P1 IMAD R3, R6, 0x4, R0 ;  /* 0x0000000406039824 */ /* 0x001fe200078e0200 */
[----:B------:R-:W-:Y:S05]  /*0170*/  @!P1 LDS R4, [R0] ;  /* 0x0000000000049984 */ /* 0x000fea0000000800 */
[----:B------:R-:W0:Y:S02]  /*0180*/  @!P1 LDS R3, [R3] ;  /* 0x0000000003039984 */ /* 0x000e240000000800 */
[----:B0-----:R-:W-:-:S05]  /*0190*/  @!P1 IMAD.IADD R5, R3, 0x1, R4 ;  /* 0x0000000103059824 */ /* 0x001fca00078e0204 */
[----:B------:R1:W-:Y:S01]  /*01a0*/  @!P1 STS [R0], R5 ;  /* 0x0000000500009388 */ /* 0x0003e20000000800 */
[----:B------:R-:W-:Y:S01]  /*01b0*/  BAR.SYNC.DEFER_BLOCKING 0x0 ;  /* 0x0000000000007b1d */ /* 0x000fe20000010000 */
[----:B------:R-:W-:Y:S01]  /*01c0*/  ISETP.GT.U32.AND P1, PT, R2, 0x3, PT ;  /* 0x000000030200780c */ /* 0x000fe20003f24070 */
[----:B------:R-:W-:-:S12]  /*01d0*/  IMAD.MOV.U32 R2, RZ, RZ, R6 ;  /* 0x000000ffff027224 */ /* 0x000fd800078e0006 */
[----:B-1----:R-:W-:Y:S05]  /*01e0*/  @P1 BRA `(.L_x_1) ;  /* 0xfffffffc00d41947 */ /* 0x002fea000383ffff */
.L_x_0:
[----:B------:R-:W-:Y:S05]  /*01f0*/  @P0 EXIT ;  /* 0x000000000000094d */ /* 0x000fea0003800000 */
[----:B------:R-:W1:Y:S01]  /*0200*/  S2UR UR5, SR_CgaCtaId ;  /* 0x00000000000579c3 */ /* 0x000e620000008800 */
[----:B------:R-:W-:-:S07]  /*0210*/  UMOV UR4, 0x400 ;  /* 0x0000040000047882 */ /* 0x000fce0000000000 */
[----:B0-----:R-:W0:Y:S01]  /*0220*/  LDC.64 R2, c[0x0][0x380] ;  /* 0x0000e000ff027b82 */ /* 0x001e220000000a00 */
[----:B-1----:R-:W-:-:S09]  /*0230*/  ULEA UR4, UR5, UR4, 0x18 ;  /* 0x0000000405047291 */ /* 0x002fd2000f8ec0ff */
[----:B------:R-:W0:Y:S04]  /*0240*/  LDS R5, [UR4] ;  /* 0x00000004ff057984 */ /* 0x000e280008000800 */
[----:B0-----:R-:W-:Y:S01]  /*0250*/  STG.E desc[UR6][R2.64], R5 ;  /* 0x0000000502007986 */ /* 0x001fe2000c101906 */
[----:B------:R-:W-:Y:S05]  /*0260*/  EXIT ;  /* 0x000000000000794d */ /* 0x000fea0003800000 */
.L_x_2:
[----:B------:R-:W-:-:S00]  /*0270*/  BRA `(.L_x_2) ;  /* 0xfffffffc00fc7947 */ /* 0x000fc0000383ffff */
[----:B------:R-:W-:-:S00]  /*0280*/  NOP ;  /* 0x0000000000007918 */ /* 0x000fc00000000000 */
[----:B------:R-:W-:-:S00]  /*0290*/  NOP ;  /* 0x0000000000007918 */ /* 0x000fc00000000000 */
[----:B------:R-:W-:-:S00]  /*02a0*/  NOP ;  /* 0x0000000000007918 */ /* 0x000fc00000000000 */
[----:B------:R-:W-:-:S00]  /*02b0*/  NOP ;  /* 0x0000000000007918 */ /* 0x000fc00000000000 */
[----:B------:R-:W-:-:S00]  /*02c0*/  NOP ;  /* 0x0000000000007918 */ /* 0x000fc00000000000 */
[----:B------:R-:W-:-:S00]  /*02d0*/  NOP ;  /* 0x0000000000007918 */ /* 0x000fc00000000000 */
[----:B------:R-:W-:-:S00]  /*02e0*/  NOP ;  /* 0x0000000000007918 */ /* 0x000fc00000000000 */
[----:B------:R-:W-:-:S00]  /*02f0*/  NOP ;  /* 0x0000000000007918 */ /* 0x000fc00000000000 */
.L_x_6:


//--------------------- .text._Z22dynamicReductionKernelPiS_i --------------------------
	.section	.text._Z22dynamicReductionKernelPiS_i,"ax",@progbits
	.align	128
        .global         _Z22dynamicReductionKernelPiS_i
        .type           _Z22dynamicReductionKernelPiS_i,@function
        .size           _Z22dynamicReductionKernelPiS_i,(.L_x_7 - _Z22dynamicReductionKernelPiS_i)
        .other          _Z22dynamicReductionKernelPiS_i,@"STO_CUDA_ENTRY STV_DEFAULT"
_Z22dynamicReductionKernelPiS_i:
.text._Z22dynamicReductionKernelPiS_i:
[----:B------:R-:W-:Y:S01]  /*0000*/  LDC R1, c[0x0][0x37c] ;  /* 0x0000df00ff017b82 */ /* 0x000fe20000000800 */
[----:B------:R-:W0:Y:S01]  /*0010*/  S2R R11, SR_CTAID.X ;  /* 0x00000000000b7919 */ /* 0x000e220000002500 */
[----:B------:R-:W0:Y:S01]  /*0020*/  LDCU UR4, c[0x0][0x360] ;  /* 0x00006c00ff0477ac */ /* 0x000e220008000800 */
[----:B------:R-:W-:Y:S01]  /*0030*/  IMAD.MOV.U32 R6, RZ, RZ, RZ ;  /* 0x000000ffff067224 */ /* 0x000fe200078e00ff */
[----:B------:R-:W1:Y:S01]  /*0040*/  S2R R9, SR_TID.X ;  /* 0x0000000000097919 */ /* 0x000e620000002100 */
[----:B------:R-:W2:Y:S01]  /*0050*/  LDCU UR5, c[0x0][0x390] ;  /* 0x00007200ff0577ac */ /* 0x000ea20008000800 */
[----:B------:R-:W3:Y:S01]  /*0060*/  LDCU.64 UR6, c[0x0][0x358] ;  /* 0x00006b00ff0677ac */ /* 0x000ee20008000a00 */
[----:B0-----:R-:W-:-:S04]  /*0070*/  IMAD R0, R11, UR4, RZ ;  /* 0x000000040b007c24 */ /* 0x001fc8000f8e02ff */
[----:B-1----:R-:W-:Y:S02]  /*0080*/  IMAD R7, R0, 0x2, R9 ;  /* 0x0000000200077824 */ /* 0x002fe400078e0209 */
[----:B------:R-:W-:-:S03]  /*0090*/  IMAD.U32 R0, RZ, RZ, UR4 ;  /* 0x00000004ff007e24 */ /* 0x000fc6000f8e00ff */
[C---:B--2---:R-:W-:Y:S02]  /*00a0*/  ISETP.GE.AND P0, PT, R7.reuse, UR5, PT ;  /* 0x0000000507007c0c */ /* 0x044fe4000bf06270 */
[----:B------:R-:W-:-:S04]  /*00b0*/  IADD3 R13, PT, PT, R7, R0, RZ ;  /* 0x00000000070d7210 */ /* 0x000fc80007ffe0ff */
[----:B------:R-:W-:-:S07]  /*00c0*/  ISETP.GE.U32.AND P1, PT, R13, UR5, PT ;  /* 0x000000050d007c0c */ /* 0x000fce000bf26070 */
[----:B------:R-:W0:Y:S08]  /*00d0*/  @!P0 LDC.64 R2, c[0x0][0x380] ;  /* 0x0000e000ff028b82 */ /* 0x000e300000000a00 */
[----:B------:R-:W1:Y:S01]  /*00e0*/  @!P1 LDC.64 R4, c[0x0][0x380] ;  /* 0x0000e000ff049b82 */ /* 0x000e620000000a00 */
[----:B0-----:R-:W-:-:S05]  /*00f0*/  @!P0 IMAD.WIDE R2, R7, 0x4, R2 ;  /* 0x0000000407028825 */ /* 0x001fca00078e0202 */
[----:B---3--:R-:W2:Y:S01]  /*0100*/  @!P0 LDG.E R6, desc[UR6][R2.64] ;  /* 0x0000000602068981 */ /* 0x008ea2000c1e1900 */
[----:B-1----:R-:W-:-:S06]  /*0110*/  @!P1 IMAD.WIDE.U32 R4, R13, 0x4, R4 ;  /* 0x000000040d049825 */ /* 0x002fcc00078e0004 */
[----:B------:R-:W3:Y:S01]  /*0120*/  @!P1 LDG.E R5, desc[UR6][R4.64] ;  /* 0x0000000604059981 */ /* 0x000ee2000c1e1900 */
[----:B------:R-:W0:Y:S01]  /*0130*/  S2UR UR5, SR_CgaCtaId ;  /* 0x00000000000579c3 */ /* 0x000e220000008800 */
[----:B------:R-:W-:Y:S01]  /*0140*/  UMOV UR4, 0x400 ;  /* 0x0000040000047882 */ /* 0x000fe20000000000 */
[----:B------:R-:W-:Y:S01]  /*0150*/  ISETP.GE.U32.AND P0, PT, R0, 0x2, PT ;  /* 0x000000020000780c */ /* 0x000fe20003f06070 */
[----:B0-----:R-:W-:Y:S01]  /*0160*/  ULEA UR4, UR5, UR4, 0x18 ;  /* 0x0000000405047291 */ /* 0x001fe2000f8ec0ff */
[----:B--2---:R-:W-:Y:S01]  /*0170*/  MOV R7, R6 ;  /* 0x0000000600077202 */ /* 0x004fe20000000f00 */
[----:B---3--:R-:W-:-:S04]  /*0180*/  @!P1 IMAD.IADD R7, R5, 0x1, R6 ;  /* 0x0000000105079824 */ /* 0x008fc800078e0206 */
[----:B------:R-:W-:-:S05]  /*0190*/  LEA R6, R9, UR4, 0x2 ;  /* 0x0000000409067c11 */ /* 0x000fca000f8e10ff */
[----:B------:R0:W-:Y:S01]  /*01a0*/  STS [R6], R7 ;  /* 0x0000000706007388 */ /* 0x0001e20000000800 */
[----:B------:R-:W-:Y:S01]  /*01b0*/  BAR.SYNC.DEFER_BLOCKING 0x0 ;  /* 0x0000000000007b1d */ /* 0x000fe20000010000 */
[----:B------:R-:W-:-:S05]  /*01c0*/  ISETP.NE.AND P1, PT, R9, RZ, PT ;  /* 0x000000ff0900720c */ /* 0x000fca0003f25270 */
[----:B------:R-:W-:Y:S08]  /*01d0*/  @!P0 BRA `(.L_x_3) ;  /* 0x00000000002c8947 */ /* 0x000ff00003800000 */
.L_x_4:
[----:B------:R-:W-:-:S04]  /*01e0*/  SHF.R.U32.HI R4, RZ, 0x1, R0 ;  /* 0x00000001ff047819 */ /* 0x000fc80000011600 */
[----:B------:R-:W-:-:S13]  /*01f0*/  ISETP.GE.U32.AND P0, PT, R9, R4, PT ;  /* 0x000000040900720c */ /* 0x000fda0003f06070 */
[----:B------:R-:W-:Y:S01]  /*0200*/  @!P0 LEA R2, R4, R6, 0x2 ;  /* 0x0000000604028211 */ /* 0x000fe200078e10ff */
[----:B------:R-:W-:Y:S05]  /*0210*/  @!P0 LDS R3, [R6] ;  /* 0x0000000006038984 */ /* 0x000fea0000000800 */
[----:B------:R-:W1:Y:S02]  /*0220*/  @!P0 LDS R2, [R2] ;  /* 0x0000000002028984 */ /* 0x000e640000000800 */
[----:B-1----:R-:W-:-:S05]  /*0230*/  @!P0 IMAD.IADD R3, R2, 0x1, R3 ;  /* 0x0000000102038824 */ /* 0x002fca00078e0203 */
[----:B------:R1:W-:Y:S01]  /*0240*/  @!P0 STS [R6], R3 ;  /* 0x0000000306008388 */ /* 0x0003e20000000800 */
[----:B------:R-:W-:Y:S01]  /*0250*/  BAR.SYNC.DEFER_BLOCKING 0x0 ;  /* 0x0000000000007b1d */ /* 0x000fe20000010000 */
[----:B------:R-:W-:Y:S02]  /*0260*/  ISETP.GT.U32.AND P0, PT, R0, 0x3, PT ;  /* 0x000000030000780c */ /* 0x000fe40003f04070 */
[----:B------:R-:W-:-:S11]  /*0270*/  MOV R0, R4 ;  /* 0x0000000400007202 */ /* 0x000fd60000000f00 */
[----:B-1----:R-:W-:Y:S05]  /*0280*/  @P0 BRA `(.L_x_4) ;  /* 0xfffffffc00d40947 */ /* 0x002fea000383ffff */
.L_x_3:
[----:B------:R-:W-:Y:S05]  /*0290*/  @P1 EXIT ;  /* 0x000000000000194d */ /* 0x000fea0003800000 */
[----:B------:R-:W1:Y:S01]  /*02a0*/  S2UR UR5, SR_CgaCtaId ;  /* 0x00000000000579c3 */ /* 0x000e620000008800 */
[----:B------:R-:W-:-:S07]  /*02b0*/  UMOV UR4, 0x400 ;  /* 0x0000040000047882 */ /* 0x000fce0000000000 */
[----:B------:R-:W2:Y:S01]  /*02c0*/  LDC.64 R2, c[0x0][0x388] ;  /* 0x0000e200ff027b82 */ /* 0x000ea20000000a00 */
[----:B-1----:R-:W-:Y:S01]  /*02d0*/  ULEA UR4, UR5, UR4, 0x18 ;  /* 0x0000000405047291 */ /* 0x002fe2000f8ec0ff */
[----:B--2---:R-:W-:-:S08]  /*02e0*/  IMAD.WIDE.U32 R2, R11, 0x4, R2 ;  /* 0x000000040b027825 */ /* 0x004fd000078e0002 */
[----:B------:R-:W1:Y:S04]  /*02f0*/  LDS R5, [UR4] ;  /* 0x00000004ff057984 */ /* 0x000e680008000800 */
[----:B-1----:R-:W-:Y:S01]  /*0300*/  STG.E desc[UR6][R2.64], R5 ;  /* 0x0000000502007986 */ /* 0x002fe2000c101906 */
[----:B------:R-:W-:Y:S05]  /*0310*/  EXIT ;  /* 0x000000000000794d */ /* 0x000fea0003800000 */
.L_x_5:
        /* <DEDUP_REMOVED lines=14> */
.L_x_7:


//--------------------- .nv.shared._Z20finalReductionKernelPii --------------------------
	.section	.nv.shared._Z20finalReductionKernelPii,"aw",@nobits
	.sectionflags	@""
	.align	16
	.zero		1024


//--------------------- .nv.shared.reserved.0     --------------------------
	.section	.nv.shared.reserved.0,"aw",@nobits
	.weak		__nv_reservedSMEM_offset_0_alias
	.size		__nv_reservedSMEM_offset_0_alias, 0, 64
	.other		__nv_reservedSMEM_offset_0_alias,@"STO_CUDA_RESERVED_SHARED STV_DEFAULT"
__nv_reservedSMEM_offset_0_alias:
	.zero		0
	.zero		64


//--------------------- .nv.shared._Z22dynamicReductionKernelPiS_i --------------------------
	.section	.nv.shared._Z22dynamicReductionKernelPiS_i,"aw",@nobits
	.sectionflags	@""
	.align	16
	.zero		1024


//--------------------- .nv.constant0._Z20finalReductionKernelPii --------------------------
	.section	.nv.constant0._Z20finalReductionKernelPii,"a",@progbits
	.sectionflags	@""
	.align	4
.nv.constant0._Z20finalReductionKernelPii:
	.zero		908


//--------------------- .nv.constant0._Z22dynamicReductionKernelPiS_i --------------------------
	.section	.nv.constant0._Z22dynamicReductionKernelPiS_i,"a",@progbits
	.sectionflags	@""
	.align	4
.nv.constant0._Z22dynamicReductionKernelPiS_i:
	.zero		916


//--------------------- SYMBOLS --------------------------

	.type		.nv.reservedSmem.offset0,@object
	.size		.nv.reservedSmem.offset0,0x4
	.type		.nv.reservedSmem.cap,@object
	.size		.nv.reservedSmem.cap,0x4
